//
// Generated by NVIDIA NVVM Compiler
//
// Compiler Build ID: CL-36424714
// Cuda compilation tools, release 13.0, V13.0.88
// Based on NVVM 20.0.0
//

.version 9.0
.target sm_100
.address_size 64

	// .globl	_Z12suma_parcialPfS_
.extern .shared .align 16 .b8 temp[];

.visible .entry _Z12suma_parcialPfS_(
	.param .u64 .ptr .align 1 _Z12suma_parcialPfS__param_0,
	.param .u64 .ptr .align 1 _Z12suma_parcialPfS__param_1
)
{
	.reg .pred 	%p<4>;
	.reg .b32 	%r<13>;
	.reg .b32 	%f<69>;
	.reg .b64 	%rd<9>;

	ld.param.u64 	%rd2, [_Z12suma_parcialPfS__param_0];
	ld.param.u64 	%rd3, [_Z12suma_parcialPfS__param_1];
	mov.u32 	%r1, %tid.x;
	setp.gt.u32 	%p1, %r1, 511;
	@%p1 bra 	$L__BB0_2;
	cvta.to.global.u64 	%rd4, %rd2;
	mul.wide.u32 	%rd5, %r1, 4;
	add.s64 	%rd6, %rd4, %rd5;
	ld.global.f32 	%f3, [%rd6];
	shl.b32 	%r5, %r1, 2;
	mov.u32 	%r6, temp;
	add.s32 	%r7, %r6, %r5;
	st.shared.f32 	[%r7], %f3;
$L__BB0_2:
	bar.sync 	0;
	setp.gt.u32 	%p2, %r1, 3;
	@%p2 bra 	$L__BB0_6;
	cvta.to.global.u64 	%rd7, %rd3;
	mul.wide.u32 	%rd8, %r1, 4;
	add.s64 	%rd1, %rd7, %rd8;
	shl.b32 	%r9, %r1, 9;
	mov.u32 	%r10, temp;
	add.s32 	%r2, %r10, %r9;
	mov.f32 	%f68, 0f00000000;
	mov.b32 	%r12, 64;
$L__BB0_4:
	add.s32 	%r11, %r2, %r12;
	ld.shared.v4.f32 	{%f5, %f6, %f7, %f8}, [%r11+-64];
	add.f32 	%f9, %f5, %f68;
	add.f32 	%f10, %f6, %f9;
	add.f32 	%f11, %f7, %f10;
	add.f32 	%f12, %f8, %f11;
	ld.shared.v4.f32 	{%f13, %f14, %f15, %f16}, [%r11+-48];
	add.f32 	%f17, %f13, %f12;
	add.f32 	%f18, %f14, %f17;
	add.f32 	%f19, %f15, %f18;
	add.f32 	%f20, %f16, %f19;
	ld.shared.v4.f32 	{%f21, %f22, %f23, %f24}, [%r11+-32];
	add.f32 	%f25, %f21, %f20;
	add.f32 	%f26, %f22, %f25;
	add.f32 	%f27, %f23, %f26;
	add.f32 	%f28, %f24, %f27;
	ld.shared.v4.f32 	{%f29, %f30, %f31, %f32}, [%r11+-16];
	add.f32 	%f33, %f29, %f28;
	add.f32 	%f34, %f30, %f33;
	add.f32 	%f35, %f31, %f34;
	add.f32 	%f36, %f32, %f35;
	ld.shared.v4.f32 	{%f37, %f38, %f39, %f40}, [%r11];
	add.f32 	%f41, %f37, %f36;
	add.f32 	%f42, %f38, %f41;
	add.f32 	%f43, %f39, %f42;
	add.f32 	%f44, %f40, %f43;
	ld.shared.v4.f32 	{%f45, %f46, %f47, %f48}, [%r11+16];
	add.f32 	%f49, %f45, %f44;
	add.f32 	%f50, %f46, %f49;
	add.f32 	%f51, %f47, %f50;
	add.f32 	%f52, %f48, %f51;
	ld.shared.v4.f32 	{%f53, %f54, %f55, %f56}, [%r11+32];
	add.f32 	%f57, %f53, %f52;
	add.f32 	%f58, %f54, %f57;
	add.f32 	%f59, %f55, %f58;
	add.f32 	%f60, %f56, %f59;
	ld.shared.v4.f32 	{%f61, %f62, %f63, %f64}, [%r11+48];
	add.f32 	%f65, %f61, %f60;
	add.f32 	%f66, %f62, %f65;
	add.f32 	%f67, %f63, %f66;
	add.f32 	%f68, %f64, %f67;
	add.s32 	%r12, %r12, 128;
	setp.ne.s32 	%p3, %r12, 576;
	@%p3 bra 	$L__BB0_4;
	st.global.f32 	[%rd1], %f68;
$L__BB0_6:
	ret;

}


// ===== COMPILED SASS (sm_100) =====

	.target	sm_100

	.elftype	@"ET_EXEC"


//--------------------- .note.nv.tkinfo           --------------------------
	.section	.note.nv.tkinfo,"",@"SHT_NOTE"
	.sectionflags	@"SHF_NOTE_NV_TKINFO"
	.tkinfo
        /*0018*/ 	.word	0x00000002
        /*0030*/ 	.string	""
        /*0030*/ 	.string	"ptxas"
        /*0030*/ 	.string	"Cuda compilation tools, release 13.0, V13.0.88"
        /*0030*/ 	.string	"Build cuda_13.0.r13.0/compiler.36424714_0"
        /*0030*/ 	.string	"-arch sm_100 -m 64 "



//--------------------- .note.nv.cuinfo           --------------------------
	.section	.note.nv.cuinfo,"",@"SHT_NOTE"
	.sectionflags	@"SHF_NOTE_NV_CUINFO"
        /*0018*/ 	.short	0x0002
        /*001a*/ 	.short	0x0064
        /*001c*/ 	.short	0x0082
	.zero		2


//--------------------- .nv.info                  --------------------------
	.section	.nv.info,"",@"SHT_CUDA_INFO"
	.align	4


	//----- nvinfo : EIATTR_REGCOUNT
	.align		4
        /*0000*/ 	.byte	0x04, 0x2f
        /*0002*/ 	.short	(.L_1 - .L_0)
	.align		4
.L_0:
        /*0004*/ 	.word	index@(_Z12suma_parcialPfS_)
        /*0008*/ 	.word	0x00000016


	//----- nvinfo : EIATTR_FRAME_SIZE
	.align		4
.L_1:
        /*000c*/ 	.byte	0x04, 0x11
        /*000e*/ 	.short	(.L_3 - .L_2)
	.align		4
.L_2:
        /*0010*/ 	.word	index@(_Z12suma_parcialPfS_)
        /*0014*/ 	.word	0x00000000


	//----- nvinfo : EIATTR_MIN_STACK_SIZE
	.align		4
.L_3:
        /*0018*/ 	.byte	0x04, 0x12
        /*001a*/ 	.short	(.L_5 - .L_4)
	.align		4
.L_4:
        /*001c*/ 	.word	index@(_Z12suma_parcialPfS_)
        /*0020*/ 	.word	0x00000000
.L_5:


//--------------------- .nv.compat                --------------------------
	.section	.nv.compat,"",@"SHT_CUDA_COMPAT_INFO"
	.align	4
        /*0000*/ 	.byte	0x02, 0x09, 0x00, 0x00, 0x02, 0x02, 0x01, 0x00, 0x02, 0x05, 0x05, 0x00, 0x03, 0x07, 0x01, 0x01
        /*0010*/ 	.byte	0x02, 0x03, 0x00, 0x00, 0x02, 0x06, 0x01, 0x00, 0x04, 0x0b, 0x08, 0x00, 0x09, 0x00, 0x00, 0x00
        /*0020*/ 	.byte	0x00, 0x00, 0x00, 0x00


//--------------------- .nv.info._Z12suma_parcialPfS_ --------------------------
	.section	.nv.info._Z12suma_parcialPfS_,"",@"SHT_CUDA_INFO"
	.sectionflags	@""
	.align	4


	//----- nvinfo : EIATTR_CUDA_API_VERSION
	.align		4
        /*0000*/ 	.byte	0x04, 0x37
        /*0002*/ 	.short	(.L_7 - .L_6)
.L_6:
        /*0004*/ 	.word	0x00000082


	//----- nvinfo : EIATTR_KPARAM_INFO
	.align		4
.L_7:
        /*0008*/ 	.byte	0x04, 0x17
        /*000a*/ 	.short	(.L_9 - .L_8)
.L_8:
        /*000c*/ 	.word	0x00000000
        /*0010*/ 	.short	0x0001
        /*0012*/ 	.short	0x0008
        /*0014*/ 	.byte	0x00, 0xf5, 0x21, 0x00


	//----- nvinfo : EIATTR_KPARAM_INFO
	.align		4
.L_9:
        /*0018*/ 	.byte	0x04, 0x17
        /*001a*/ 	.short	(.L_11 - .L_10)
.L_10:
        /*001c*/ 	.word	0x00000000
        /*0020*/ 	.short	0x0000
        /*0022*/ 	.short	0x0000
        /*0024*/ 	.byte	0x00, 0xf5, 0x21, 0x00


	//----- nvinfo : EIATTR_SPARSE_MMA_MASK
	.align		4
.L_11:
        /*0028*/ 	.byte	0x03, 0x50
        /*002a*/ 	.short	0x0000


	//----- nvinfo : EIATTR_MAXREG_COUNT
	.align		4
        /*002c*/ 	.byte	0x03, 0x1b
        /*002e*/ 	.short	0x00ff


	//----- nvinfo : EIATTR_NUM_BARRIERS
	.align		4
        /*0030*/ 	.byte	0x02, 0x4c
        /*0032*/ 	.byte	0x01
	.zero		1


	//----- nvinfo : EIATTR_MERCURY_ISA_VERSION
	.align		4
        /*0034*/ 	.byte	0x03, 0x5f
        /*0036*/ 	.short	0x0101


	//----- nvinfo : EIATTR_VRC_CTA_INIT_COUNT
	.align		4
        /*0038*/ 	.byte	0x02, 0x4a
	.zero		1
	.zero		1


	//----- nvinfo : EIATTR_EXIT_INSTR_OFFSETS
	.align		4
        /*003c*/ 	.byte	0x04, 0x1c
        /*003e*/ 	.short	(.L_13 - .L_12)


	//   ....[0]....
.L_12:
        /*0040*/ 	.word	0x00000110


	//   ....[1]....
        /*0044*/ 	.word	0x00000b90


	//----- nvinfo : EIATTR_CRS_STACK_SIZE
	.align		4
.L_13:
        /*0048*/ 	.byte	0x04, 0x1e
        /*004a*/ 	.short	(.L_15 - .L_14)
.L_14:
        /*004c*/ 	.word	0x00000000


	//----- nvinfo : EIATTR_CBANK_PARAM_SIZE
	.align		4
.L_15:
        /*0050*/ 	.byte	0x03, 0x19
        /*0052*/ 	.short	0x0010


	//----- nvinfo : EIATTR_PARAM_CBANK
	.align		4
        /*0054*/ 	.byte	0x04, 0x0a
        /*0056*/ 	.short	(.L_17 - .L_16)
	.align		4
.L_16:
        /*0058*/ 	.word	index@(.nv.constant0._Z12suma_parcialPfS_)
        /*005c*/ 	.short	0x0380
        /*005e*/ 	.short	0x0010


	//----- nvinfo : EIATTR_SW_WAR
	.align		4
.L_17:
        /*0060*/ 	.byte	0x04, 0x36
        /*0062*/ 	.short	(.L_19 - .L_18)
.L_18:
        /*0064*/ 	.word	0x00000008
.L_19:


//--------------------- .nv.callgraph             --------------------------
	.section	.nv.callgraph,"",@"SHT_CUDA_CALLGRAPH"
	.align	4
	.sectionentsize	8
	.align		4
        /*0000*/ 	.word	0x00000000
	.align		4
        /*0004*/ 	.word	0xffffffff
	.align		4
        /*0008*/ 	.word	0x00000000
	.align		4
        /*000c*/ 	.word	0xfffffffe
	.align		4
        /*0010*/ 	.word	0x00000000
	.align		4
        /*0014*/ 	.word	0xfffffffd
	.align		4
        /*0018*/ 	.word	0x00000000
	.align		4
        /*001c*/ 	.word	0xfffffffc


//--------------------- .text._Z12suma_parcialPfS_ --------------------------
	.section	.text._Z12suma_parcialPfS_,"ax",@progbits
	.align	128
        .global         _Z12suma_parcialPfS_
        .type           _Z12suma_parcialPfS_,@function
        .size           _Z12suma_parcialPfS_,(.L_x_3 - _Z12suma_parcialPfS_)
        .other          _Z12suma_parcialPfS_,@"STO_CUDA_ENTRY STV_DEFAULT"
_Z12suma_parcialPfS_:
.text._Z12suma_parcialPfS_:
[----:B------:R-:W-:Y:S01]  /*0000*/  LDC R1, c[0x0][0x37c] ;  /* 0x0000df00ff017b82 */ /* 0x000fe20000000800 */
[----:B------:R-:W0:Y:S01]  /*0010*/  S2R R0, SR_TID.X ;  /* 0x0000000000007919 */ /* 0x000e220000002100 */
[----:B------:R-:W1:Y:S01]  /*0020*/  LDCU.64 UR6, c[0x0][0x358] ;  /* 0x00006b00ff0677ac */ /* 0x000e620008000a00 */
[----:B------:R-:W-:Y:S01]  /*0030*/  BSSY.RECONVERGENT B0, `(.L_x_0) ;  /* 0x000000c000007945 */ /* 0x000fe20003800200 */
[C---:B0-----:R-:W-:Y:S02]  /*0040*/  ISETP.GT.U32.AND P0, PT, R0.reuse, 0x1ff, PT ;  /* 0x000001ff0000780c */ /* 0x041fe40003f04070 */
[----:B------:R-:W-:-:S11]  /*0050*/  ISETP.GT.U32.AND P1, PT, R0, 0x3, PT ;  /* 0x000000030000780c */ /* 0x000fd60003f24070 */
[----:B-1----:R-:W-:Y:S05]  /*0060*/  @P0 BRA `(.L_x_1) ;  /* 0x0000000000200947 */ /* 0x002fea0003800000 */
[----:B------:R-:W0:Y:S02]  /*0070*/  LDC.64 R2, c[0x0][0x380] ;  /* 0x0000e000ff027b82 */ /* 0x000e240000000a00 */
[----:B0-----:R-:W-:-:S06]  /*0080*/  IMAD.WIDE.U32 R2, R0, 0x4, R2 ;  /* 0x0000000400027825 */ /* 0x001fcc00078e0002 */
[----:B------:R-:W2:Y:S01]  /*0090*/  LDG.E R2, desc[UR6][R2.64] ;  /* 0x0000000602027981 */ /* 0x000ea2000c1e1900 */
[----:B------:R-:W0:Y:S01]  /*00a0*/  S2UR UR5, SR_CgaCtaId ;  /* 0x00000000000579c3 */ /* 0x000e220000008800 */
[----:B------:R-:W-:Y:S02]  /*00b0*/  UMOV UR4, 0x400 ;  /* 0x0000040000047882 */ /* 0x000fe40000000000 */
[----:B0-----:R-:W-:-:S06]  /*00c0*/  ULEA UR4, UR5, UR4, 0x18 ;  /* 0x0000000405047291 */ /* 0x001fcc000f8ec0ff */
[----:B------:R-:W-:-:S05]  /*00d0*/  LEA R5, R0, UR4, 0x2 ;  /* 0x0000000400057c11 */ /* 0x000fca000f8e10ff */
[----:B--2---:R0:W-:Y:S02]  /*00e0*/  STS [R5], R2 ;  /* 0x0000000205007388 */ /* 0x0041e40000000800 */
.L_x_1:
[----:B------:R-:W-:Y:S05]  /*00f0*/  BSYNC.RECONVERGENT B0 ;  /* 0x0000000000007941 */ /* 0x000fea0003800200 */
.L_x_0:
[----:B------:R-:W-:Y:S06]  /*0100*/  BAR.SYNC.DEFER_BLOCKING 0x0 ;  /* 0x0000000000007b1d */ /* 0x000fec0000010000 */
[----:B------:R-:W-:Y:S05]  /*0110*/  @P1 EXIT ;  /* 0x000000000000194d */ /* 0x000fea0003800000 */
[----:B------:R-:W1:Y:S01]  /*0120*/  S2UR UR5, SR_CgaCtaId ;  /* 0x00000000000579c3 */ /* 0x000e620000008800 */
[----:B------:R-:W-:Y:S02]  /*0130*/  UMOV UR4, 0x400 ;  /* 0x0000040000047882 */ /* 0x000fe40000000000 */
[----:B-1----:R-:W-:-:S06]  /*0140*/  ULEA UR4, UR5, UR4, 0x18 ;  /* 0x0000000405047291 */ /* 0x002fcc000f8ec0ff */
[----:B0-----:R-:W-:-:S05]  /*0150*/  LEA R2, R0, UR4, 0x9 ;  /* 0x0000000400027c11 */ /* 0x001fca000f8e48ff */
[----:B------:R-:W0:Y:S04]  /*0160*/  LDS.128 R12, [R2] ;  /* 0x00000000020c7984 */ /* 0x000e280000000c00 */
[----:B------:R-:W1:Y:S04]  /*0170*/  LDS.128 R8, [R2+0x10] ;  /* 0x0000100002087984 */ /* 0x000e680000000c00 */
[----:B------:R-:W2:Y:S04]  /*0180*/  LDS.128 R16, [R2+0x20] ;  /* 0x0000200002107984 */ /* 0x000ea80000000c00 */
[----:B------:R-:W3:Y:S01]  /*0190*/  LDS.128 R4, [R2+0x30] ;  /* 0x0000300002047984 */ /* 0x000ee20000000c00 */
[----:B0-----:R-:W-:-:S04]  /*01a0*/  FADD R12, RZ, R12 ;  /* 0x0000000cff0c7221 */ /* 0x001fc80000000000 */
[----:B------:R-:W-:-:S04]  /*01b0*/  FADD R13, R13, R12 ;  /* 0x0000000c0d0d7221 */ /* 0x000fc80000000000 */
[----:B------:R-:W-:-:S04]  /*01c0*/  FADD R14, R14, R13 ;  /* 0x0000000d0e0e7221 */ /* 0x000fc80000000000 */
[----:B------:R-:W-:-:S04]  /*01d0*/  FADD R15, R15, R14 ;  /* 0x0000000e0f0f7221 */ /* 0x000fc80000000000 */
[----:B-1----:R-:W-:Y:S02]  /*01e0*/  FADD R8, R15, R8 ;  /* 0x000000080f087221 */ /* 0x002fe40000000000 */
[----:B------:R-:W0:Y:S02]  /*01f0*/  LDS.128 R12, [R2+0x40] ;  /* 0x00004000020c7984 */ /* 0x000e240000000c00 */
[----:B------:R-:W-:-:S04]  /*0200*/  FADD R9, R9, R8 ;  /* 0x0000000809097221 */ /* 0x000fc80000000000 */
[----:B------:R-:W-:-:S04]  /*0210*/  FADD R10, R10, R9 ;  /* 0x000000090a0a7221 */ /* 0x000fc80000000000 */
[----:B------:R-:W-:-:S04]  /*0220*/  FADD R11, R11, R10 ;  /* 0x0000000a0b0b7221 */ /* 0x000fc80000000000 */
[----:B--2---:R-:W-:Y:S02]  /*0230*/  FADD R16, R11, R16 ;  /* 0x000000100b107221 */ /* 0x004fe40000000000 */
[----:B------:R-:W1:Y:S02]  /*0240*/  LDS.128 R8, [R2+0x50] ;  /* 0x0000500002087984 */ /* 0x000e640000000c00 */
[----:B------:R-:W-:-:S04]  /*0250*/  FADD R17, R17, R16 ;  /* 0x0000001011117221 */ /* 0x000fc80000000000 */
[----:B------:R-:W-:-:S04]  /*0260*/  FADD R18, R18, R17 ;  /* 0x0000001112127221 */ /* 0x000fc80000000000 */
[----:B------:R-:W-:-:S04]  /*0270*/  FADD R19, R19, R18 ;  /* 0x0000001213137221 */ /* 0x000fc80000000000 */
[----:B---3--:R-:W-:Y:S02]  /*0280*/  FADD R4, R19, R4 ;  /* 0x0000000413047221 */ /* 0x008fe40000000000 */
[----:B------:R-:W2:Y:S02]  /*0290*/  LDS.128 R16, [R2+0x60] ;  /* 0x0000600002107984 */ /* 0x000ea40000000c00 */
[----:B------:R-:W-:-:S04]  /*02a0*/  FADD R5, R5, R4 ;  /* 0x0000000405057221 */ /* 0x000fc80000000000 */
[----:B------:R-:W-:-:S04]  /*02b0*/  FADD R6, R6, R5 ;  /* 0x0000000506067221 */ /* 0x000fc80000000000 */
[----:B------:R-:W-:-:S04]  /*02c0*/  FADD R7, R7, R6 ;  /* 0x0000000607077221 */ /* 0x000fc80000000000 */
[----:B0-----:R-:W-:Y:S02]  /*02d0*/  FADD R12, R7, R12 ;  /* 0x0000000c070c7221 */ /* 0x001fe40000000000 */
[----:B------:R-:W0:Y:S02]  /*02e0*/  LDS.128 R4, [R2+0x70] ;  /* 0x0000700002047984 */ /* 0x000e240000000c00 */
[----:B------:R-:W-:-:S04]  /*02f0*/  FADD R13, R13, R12 ;  /* 0x0000000c0d0d7221 */ /* 0x000fc80000000000 */
[----:B------:R-:W-:-:S04]  /*0300*/  FADD R14, R14, R13 ;  /* 0x0000000d0e0e7221 */ /* 0x000fc80000000000 */
[----:B------:R-:W-:-:S04]  /*0310*/  FADD R15, R15, R14 ;  /* 0x0000000e0f0f7221 */ /* 0x000fc80000000000 */
[----:B-1----:R-:W-:Y:S02]  /*0320*/  FADD R8, R15, R8 ;  /* 0x000000080f087221 */ /* 0x002fe40000000000 */
[----:B------:R-:W1:Y:S02]  /*0330*/  LDS.128 R12, [R2+0x80] ;  /* 0x00008000020c7984 */ /* 0x000e640000000c00 */
[----:B------:R-:W-:-:S04]  /*0340*/  FADD R9, R9, R8 ;  /* 0x0000000809097221 */ /* 0x000fc80000000000 */
[----:B------:R-:W-:-:S04]  /*0350*/  FADD R10, R10, R9 ;  /* 0x000000090a0a7221 */ /* 0x000fc80000000000 */
[----:B------:R-:W-:-:S04]  /*0360*/  FADD R11, R11, R10 ;  /* 0x0000000a0b0b7221 */ /* 0x000fc80000000000 */
[----:B--2---:R-:W-:Y:S02]  /*0370*/  FADD R16, R11, R16 ;  /* 0x000000100b107221 */ /* 0x004fe40000000000 */
        /* <DEDUP_REMOVED lines=114> */
[----:B-1----:R-:W-:-:S04]  /*0aa0*/  FADD R8, R15, R8 ;  /* 0x000000080f087221 */ /* 0x002fc80000000000 */
[----:B------:R-:W-:-:S04]  /*0ab0*/  FADD R9, R9, R8 ;  /* 0x0000000809097221 */ /* 0x000fc80000000000 */
[----:B------:R-:W-:Y:S02]  /*0ac0*/  FADD R10, R10, R9 ;  /* 0x000000090a0a7221 */ /* 0x000fe40000000000 */
[----:B------:R-:W1:Y:S02]  /*0ad0*/  LDC.64 R8, c[0x0][0x388] ;  /* 0x0000e200ff087b82 */ /* 0x000e640000000a00 */
[----:B------:R-:W-:-:S04]  /*0ae0*/  FADD R11, R11, R10 ;  /* 0x0000000a0b0b7221 */ /* 0x000fc80000000000 */
[----:B--2---:R-:W-:-:S04]  /*0af0*/  FADD R16, R11, R16 ;  /* 0x000000100b107221 */ /* 0x004fc80000000000 */
[----:B------:R-:W-:-:S04]  /*0b00*/  FADD R17, R17, R16 ;  /* 0x0000001011117221 */ /* 0x000fc80000000000 */
[----:B------:R-:W-:-:S04]  /*0b10*/  FADD R18, R18, R17 ;  /* 0x0000001112127221 */ /* 0x000fc80000000000 */
[----:B------:R-:W-:-:S04]  /*0b20*/  FADD R19, R19, R18 ;  /* 0x0000001213137221 */ /* 0x000fc80000000000 */
[----:B0-----:R-:W-:Y:S01]  /*0b30*/  FADD R4, R19, R4 ;  /* 0x0000000413047221 */ /* 0x001fe20000000000 */
[----:B-1----:R-:W-:-:S04]  /*0b40*/  IMAD.WIDE.U32 R2, R0, 0x4, R8 ;  /* 0x0000000400027825 */ /* 0x002fc800078e0008 */
[----:B------:R-:W-:-:S04]  /*0b50*/  FADD R5, R5, R4 ;  /* 0x0000000405057221 */ /* 0x000fc80000000000 */
[----:B------:R-:W-:-:S04]  /*0b60*/  FADD R6, R6, R5 ;  /* 0x0000000506067221 */ /* 0x000fc80000000000 */
[----:B------:R-:W-:-:S05]  /*0b70*/  FADD R7, R7, R6 ;  /* 0x0000000607077221 */ /* 0x000fca0000000000 */
[----:B------:R-:W-:Y:S01]  /*0b80*/  STG.E desc[UR6][R2.64], R7 ;  /* 0x0000000702007986 */ /* 0x000fe2000c101906 */
[----:B------:R-:W-:Y:S05]  /*0b90*/  EXIT ;  /* 0x000000000000794d */ /* 0x000fea0003800000 */
.L_x_2:
[----:B------:R-:W-:-:S00]  /*0ba0*/  BRA `(.L_x_2) ;  /* 0xfffffffc00fc7947 */ /* 0x000fc0000383ffff */
[----:B------:R-:W-:-:S00]  /*0bb0*/  NOP ;  /* 0x0000000000007918 */ /* 0x000fc00000000000 */
        /* <DEDUP_REMOVED lines=12> */
.L_x_3:


//--------------------- .nv.shared._Z12suma_parcialPfS_ --------------------------
	.section	.nv.shared._Z12suma_parcialPfS_,"aw",@nobits
	.sectionflags	@""
	.align	16
	.zero		1024


//--------------------- .nv.shared.reserved.0     --------------------------
	.section	.nv.shared.reserved.0,"aw",@nobits
	.weak		__nv_reservedSMEM_offset_0_alias
	.size		__nv_reservedSMEM_offset_0_alias, 0, 64
	.other		__nv_reservedSMEM_offset_0_alias,@"STO_CUDA_RESERVED_SHARED STV_DEFAULT"
__nv_reservedSMEM_offset_0_alias:
	.zero		0
	.zero		64


//--------------------- .nv.constant0._Z12suma_parcialPfS_ --------------------------
	.section	.nv.constant0._Z12suma_parcialPfS_,"a",@progbits
	.sectionflags	@""
	.align	4
.nv.constant0._Z12suma_parcialPfS_:
	.zero		912


//--------------------- SYMBOLS --------------------------

	.type		.nv.reservedSmem.offset0,@object
	.size		.nv.reservedSmem.offset0,0x4
	.type		.nv.reservedSmem.cap,@object
	.size		.nv.reservedSmem.cap,0x4
